//
// Generated by NVIDIA NVVM Compiler
//
// Compiler Build ID: CL-36424714
// Cuda compilation tools, release 13.0, V13.0.88
// Based on NVVM 20.0.0
//

.version 9.0
.target sm_100
.address_size 64

	// .globl	_Z11convolutionPiS_S_

.visible .entry _Z11convolutionPiS_S_(
	.param .u64 .ptr .align 1 _Z11convolutionPiS_S__param_0,
	.param .u64 .ptr .align 1 _Z11convolutionPiS_S__param_1,
	.param .u64 .ptr .align 1 _Z11convolutionPiS_S__param_2
)
{
	.reg .pred 	%p<10>;
	.reg .b32 	%r<81>;
	.reg .b64 	%rd<27>;

	ld.param.u64 	%rd4, [_Z11convolutionPiS_S__param_0];
	ld.param.u64 	%rd5, [_Z11convolutionPiS_S__param_1];
	ld.param.u64 	%rd3, [_Z11convolutionPiS_S__param_2];
	cvta.to.global.u64 	%rd1, %rd5;
	cvta.to.global.u64 	%rd2, %rd4;
	mov.u32 	%r29, %tid.y;
	mov.u32 	%r30, %ntid.y;
	mov.u32 	%r31, %ctaid.y;
	mad.lo.s32 	%r1, %r30, %r31, %r29;
	mov.u32 	%r32, %tid.x;
	mov.u32 	%r33, %ntid.x;
	mov.u32 	%r34, %ctaid.x;
	mad.lo.s32 	%r2, %r33, %r34, %r32;
	add.s32 	%r3, %r1, -1;
	add.s32 	%r4, %r2, -1;
	shl.b32 	%r5, %r3, 2;
	or.b32  	%r35, %r3, %r4;
	setp.gt.u32 	%p1, %r35, 3;
	mov.b32 	%r73, 0;
	@%p1 bra 	$L__BB0_2;
	add.s32 	%r36, %r5, %r4;
	mul.wide.u32 	%rd6, %r36, 4;
	add.s64 	%rd7, %rd2, %rd6;
	ld.global.u32 	%r37, [%rd7];
	ld.global.u32 	%r38, [%rd1];
	mul.lo.s32 	%r73, %r38, %r37;
$L__BB0_2:
	or.b32  	%r39, %r3, %r2;
	setp.gt.u32 	%p2, %r39, 3;
	@%p2 bra 	$L__BB0_4;
	add.s32 	%r40, %r5, %r2;
	mul.wide.u32 	%rd8, %r40, 4;
	add.s64 	%rd9, %rd2, %rd8;
	ld.global.u32 	%r41, [%rd9];
	ld.global.u32 	%r42, [%rd1+4];
	mad.lo.s32 	%r73, %r42, %r41, %r73;
$L__BB0_4:
	add.s32 	%r10, %r2, 1;
	or.b32  	%r43, %r3, %r10;
	setp.gt.u32 	%p3, %r43, 3;
	@%p3 bra 	$L__BB0_6;
	add.s32 	%r44, %r5, %r10;
	mul.wide.u32 	%rd10, %r44, 4;
	add.s64 	%rd11, %rd2, %rd10;
	ld.global.u32 	%r45, [%rd11];
	ld.global.u32 	%r46, [%rd1+8];
	mad.lo.s32 	%r73, %r46, %r45, %r73;
$L__BB0_6:
	shl.b32 	%r13, %r1, 2;
	or.b32  	%r47, %r1, %r4;
	setp.gt.u32 	%p4, %r47, 3;
	@%p4 bra 	$L__BB0_8;
	add.s32 	%r48, %r13, %r4;
	mul.wide.u32 	%rd12, %r48, 4;
	add.s64 	%rd13, %rd2, %rd12;
	ld.global.u32 	%r49, [%rd13];
	ld.global.u32 	%r50, [%rd1+12];
	mad.lo.s32 	%r73, %r50, %r49, %r73;
$L__BB0_8:
	or.b32  	%r51, %r1, %r2;
	setp.gt.u32 	%p5, %r51, 3;
	@%p5 bra 	$L__BB0_10;
	add.s32 	%r52, %r13, %r2;
	mul.wide.u32 	%rd14, %r52, 4;
	add.s64 	%rd15, %rd2, %rd14;
	ld.global.u32 	%r53, [%rd15];
	ld.global.u32 	%r54, [%rd1+16];
	mad.lo.s32 	%r73, %r54, %r53, %r73;
$L__BB0_10:
	or.b32  	%r55, %r1, %r10;
	setp.gt.u32 	%p6, %r55, 3;
	@%p6 bra 	$L__BB0_12;
	add.s32 	%r56, %r13, %r10;
	mul.wide.u32 	%rd16, %r56, 4;
	add.s64 	%rd17, %rd2, %rd16;
	ld.global.u32 	%r57, [%rd17];
	ld.global.u32 	%r58, [%rd1+20];
	mad.lo.s32 	%r73, %r58, %r57, %r73;
$L__BB0_12:
	add.s32 	%r20, %r1, 1;
	shl.b32 	%r21, %r20, 2;
	or.b32  	%r59, %r20, %r4;
	setp.gt.u32 	%p7, %r59, 3;
	@%p7 bra 	$L__BB0_14;
	add.s32 	%r60, %r21, %r4;
	mul.wide.u32 	%rd18, %r60, 4;
	add.s64 	%rd19, %rd2, %rd18;
	ld.global.u32 	%r61, [%rd19];
	ld.global.u32 	%r62, [%rd1+24];
	mad.lo.s32 	%r73, %r62, %r61, %r73;
$L__BB0_14:
	or.b32  	%r63, %r20, %r2;
	setp.gt.u32 	%p8, %r63, 3;
	@%p8 bra 	$L__BB0_16;
	add.s32 	%r64, %r21, %r2;
	mul.wide.u32 	%rd20, %r64, 4;
	add.s64 	%rd21, %rd2, %rd20;
	ld.global.u32 	%r65, [%rd21];
	ld.global.u32 	%r66, [%rd1+28];
	mad.lo.s32 	%r73, %r66, %r65, %r73;
$L__BB0_16:
	or.b32  	%r67, %r20, %r10;
	setp.gt.u32 	%p9, %r67, 3;
	@%p9 bra 	$L__BB0_18;
	add.s32 	%r68, %r21, %r10;
	mul.wide.u32 	%rd22, %r68, 4;
	add.s64 	%rd23, %rd2, %rd22;
	ld.global.u32 	%r69, [%rd23];
	ld.global.u32 	%r70, [%rd1+32];
	mad.lo.s32 	%r73, %r70, %r69, %r73;
$L__BB0_18:
	cvta.to.global.u64 	%rd24, %rd3;
	add.s32 	%r71, %r13, %r2;
	mul.wide.s32 	%rd25, %r71, 4;
	add.s64 	%rd26, %rd24, %rd25;
	st.global.u32 	[%rd26], %r73;
	ret;

}


// ===== COMPILED SASS (sm_100) =====

	.target	sm_100

	.elftype	@"ET_EXEC"


//--------------------- .note.nv.tkinfo           --------------------------
	.section	.note.nv.tkinfo,"",@"SHT_NOTE"
	.sectionflags	@"SHF_NOTE_NV_TKINFO"
	.tkinfo
        /*0018*/ 	.word	0x00000002
        /*0030*/ 	.string	""
        /*0030*/ 	.string	"ptxas"
        /*0030*/ 	.string	"Cuda compilation tools, release 13.0, V13.0.88"
        /*0030*/ 	.string	"Build cuda_13.0.r13.0/compiler.36424714_0"
        /*0030*/ 	.string	"-arch sm_100 -m 64 "



//--------------------- .note.nv.cuinfo           --------------------------
	.section	.note.nv.cuinfo,"",@"SHT_NOTE"
	.sectionflags	@"SHF_NOTE_NV_CUINFO"
        /*0018*/ 	.short	0x0002
        /*001a*/ 	.short	0x0064
        /*001c*/ 	.short	0x0082
	.zero		2


//--------------------- .nv.info                  --------------------------
	.section	.nv.info,"",@"SHT_CUDA_INFO"
	.align	4


	//----- nvinfo : EIATTR_REGCOUNT
	.align		4
        /*0000*/ 	.byte	0x04, 0x2f
        /*0002*/ 	.short	(.L_1 - .L_0)
	.align		4
.L_0:
        /*0004*/ 	.word	index@(_Z11convolutionPiS_S_)
        /*0008*/ 	.word	0x00000020


	//----- nvinfo : EIATTR_FRAME_SIZE
	.align		4
.L_1:
        /*000c*/ 	.byte	0x04, 0x11
        /*000e*/ 	.short	(.L_3 - .L_2)
	.align		4
.L_2:
        /*0010*/ 	.word	index@(_Z11convolutionPiS_S_)
        /*0014*/ 	.word	0x00000000


	//----- nvinfo : EIATTR_MIN_STACK_SIZE
	.align		4
.L_3:
        /*0018*/ 	.byte	0x04, 0x12
        /*001a*/ 	.short	(.L_5 - .L_4)
	.align		4
.L_4:
        /*001c*/ 	.word	index@(_Z11convolutionPiS_S_)
        /*0020*/ 	.word	0x00000000
.L_5:


//--------------------- .nv.compat                --------------------------
	.section	.nv.compat,"",@"SHT_CUDA_COMPAT_INFO"
	.align	4
        /*0000*/ 	.byte	0x02, 0x09, 0x00, 0x00, 0x02, 0x02, 0x01, 0x00, 0x02, 0x05, 0x05, 0x00, 0x03, 0x07, 0x01, 0x01
        /*0010*/ 	.byte	0x02, 0x03, 0x00, 0x00, 0x02, 0x06, 0x01, 0x00, 0x04, 0x0b, 0x08, 0x00, 0x09, 0x00, 0x00, 0x00
        /*0020*/ 	.byte	0x00, 0x00, 0x00, 0x00


//--------------------- .nv.info._Z11convolutionPiS_S_ --------------------------
	.section	.nv.info._Z11convolutionPiS_S_,"",@"SHT_CUDA_INFO"
	.sectionflags	@""
	.align	4


	//----- nvinfo : EIATTR_CUDA_API_VERSION
	.align		4
        /*0000*/ 	.byte	0x04, 0x37
        /*0002*/ 	.short	(.L_7 - .L_6)
.L_6:
        /*0004*/ 	.word	0x00000082


	//----- nvinfo : EIATTR_KPARAM_INFO
	.align		4
.L_7:
        /*0008*/ 	.byte	0x04, 0x17
        /*000a*/ 	.short	(.L_9 - .L_8)
.L_8:
        /*000c*/ 	.word	0x00000000
        /*0010*/ 	.short	0x0002
        /*0012*/ 	.short	0x0010
        /*0014*/ 	.byte	0x00, 0xf5, 0x21, 0x00


	//----- nvinfo : EIATTR_KPARAM_INFO
	.align		4
.L_9:
        /*0018*/ 	.byte	0x04, 0x17
        /*001a*/ 	.short	(.L_11 - .L_10)
.L_10:
        /*001c*/ 	.word	0x00000000
        /*0020*/ 	.short	0x0001
        /*0022*/ 	.short	0x0008
        /*0024*/ 	.byte	0x00, 0xf5, 0x21, 0x00


	//----- nvinfo : EIATTR_KPARAM_INFO
	.align		4
.L_11:
        /*0028*/ 	.byte	0x04, 0x17
        /*002a*/ 	.short	(.L_13 - .L_12)
.L_12:
        /*002c*/ 	.word	0x00000000
        /*0030*/ 	.short	0x0000
        /*0032*/ 	.short	0x0000
        /*0034*/ 	.byte	0x00, 0xf5, 0x21, 0x00


	//----- nvinfo : EIATTR_SPARSE_MMA_MASK
	.align		4
.L_13:
        /*0038*/ 	.byte	0x03, 0x50
        /*003a*/ 	.short	0x0000


	//----- nvinfo : EIATTR_MAXREG_COUNT
	.align		4
        /*003c*/ 	.byte	0x03, 0x1b
        /*003e*/ 	.short	0x00ff


	//----- nvinfo : EIATTR_MERCURY_ISA_VERSION
	.align		4
        /*0040*/ 	.byte	0x03, 0x5f
        /*0042*/ 	.short	0x0101


	//----- nvinfo : EIATTR_VRC_CTA_INIT_COUNT
	.align		4
        /*0044*/ 	.byte	0x02, 0x4a
	.zero		1
	.zero		1


	//----- nvinfo : EIATTR_EXIT_INSTR_OFFSETS
	.align		4
        /*0048*/ 	.byte	0x04, 0x1c
        /*004a*/ 	.short	(.L_15 - .L_14)


	//   ....[0]....
.L_14:
        /*004c*/ 	.word	0x00000630


	//----- nvinfo : EIATTR_CBANK_PARAM_SIZE
	.align		4
.L_15:
        /*0050*/ 	.byte	0x03, 0x19
        /*0052*/ 	.short	0x0018


	//----- nvinfo : EIATTR_PARAM_CBANK
	.align		4
        /*0054*/ 	.byte	0x04, 0x0a
        /*0056*/ 	.short	(.L_17 - .L_16)
	.align		4
.L_16:
        /*0058*/ 	.word	index@(.nv.constant0._Z11convolutionPiS_S_)
        /*005c*/ 	.short	0x0380
        /*005e*/ 	.short	0x0018


	//----- nvinfo : EIATTR_SW_WAR
	.align		4
.L_17:
        /*0060*/ 	.byte	0x04, 0x36
        /*0062*/ 	.short	(.L_19 - .L_18)
.L_18:
        /*0064*/ 	.word	0x00000008
.L_19:


//--------------------- .nv.callgraph             --------------------------
	.section	.nv.callgraph,"",@"SHT_CUDA_CALLGRAPH"
	.align	4
	.sectionentsize	8
	.align		4
        /*0000*/ 	.word	0x00000000
	.align		4
        /*0004*/ 	.word	0xffffffff
	.align		4
        /*0008*/ 	.word	0x00000000
	.align		4
        /*000c*/ 	.word	0xfffffffe
	.align		4
        /*0010*/ 	.word	0x00000000
	.align		4
        /*0014*/ 	.word	0xfffffffd
	.align		4
        /*0018*/ 	.word	0x00000000
	.align		4
        /*001c*/ 	.word	0xfffffffc


//--------------------- .text._Z11convolutionPiS_S_ --------------------------
	.section	.text._Z11convolutionPiS_S_,"ax",@progbits
	.align	128
        .global         _Z11convolutionPiS_S_
        .type           _Z11convolutionPiS_S_,@function
        .size           _Z11convolutionPiS_S_,(.L_x_1 - _Z11convolutionPiS_S_)
        .other          _Z11convolutionPiS_S_,@"STO_CUDA_ENTRY STV_DEFAULT"
_Z11convolutionPiS_S_:
.text._Z11convolutionPiS_S_:
[----:B------:R-:W-:Y:S01]  /*0000*/  LDC R1, c[0x0][0x37c] ;  /* 0x0000df00ff017b82 */ /* 0x000fe20000000800 */
[----:B------:R-:W0:Y:S01]  /*0010*/  S2R R15, SR_TID.Y ;  /* 0x00000000000f7919 */ /* 0x000e220000002200 */
[----:B------:R-:W0:Y:S01]  /*0020*/  LDCU UR4, c[0x0][0x364] ;  /* 0x00006c80ff0477ac */ /* 0x000e220008000800 */
[----:B------:R-:W0:Y:S01]  /*0030*/  S2R R0, SR_CTAID.Y ;  /* 0x0000000000007919 */ /* 0x000e220000002600 */
[----:B------:R-:W1:Y:S01]  /*0040*/  LDCU UR5, c[0x0][0x360] ;  /* 0x00006c00ff0577ac */ /* 0x000e620008000800 */
[----:B------:R-:W1:Y:S01]  /*0050*/  S2R R2, SR_TID.X ;  /* 0x0000000000027919 */ /* 0x000e620000002100 */
[----:B------:R-:W1:Y:S01]  /*0060*/  S2R R3, SR_CTAID.X ;  /* 0x0000000000037919 */ /* 0x000e620000002500 */
[----:B0-----:R-:W-:-:S05]  /*0070*/  IMAD R15, R0, UR4, R15 ;  /* 0x00000004000f7c24 */ /* 0x001fca000f8e020f */
[----:B------:R-:W-:Y:S01]  /*0080*/  IADD3 R5, PT, PT, R15, -0x1, RZ ;  /* 0xffffffff0f057810 */ /* 0x000fe20007ffe0ff */
[----:B-1----:R-:W-:Y:S01]  /*0090*/  IMAD R2, R3, UR5, R2 ;  /* 0x0000000503027c24 */ /* 0x002fe2000f8e0202 */
[----:B------:R-:W0:Y:S03]  /*00a0*/  LDCU.64 UR4, c[0x0][0x358] ;  /* 0x00006b00ff0477ac */ /* 0x000e260008000a00 */
[----:B------:R-:W-:-:S05]  /*00b0*/  VIADD R14, R2, 0xffffffff ;  /* 0xffffffff020e7836 */ /* 0x000fca0000000000 */
[----:B------:R-:W-:-:S04]  /*00c0*/  LOP3.LUT R0, R5, R14, RZ, 0xfc, !PT ;  /* 0x0000000e05007212 */ /* 0x000fc800078efcff */
[----:B------:R-:W-:Y:S02]  /*00d0*/  ISETP.GT.U32.AND P6, PT, R0, 0x3, PT ;  /* 0x000000030000780c */ /* 0x000fe40003fc4070 */
[----:B------:R-:W-:-:S04]  /*00e0*/  LOP3.LUT R0, R5, R2, RZ, 0xfc, !PT ;  /* 0x0000000205007212 */ /* 0x000fc800078efcff */
[----:B------:R-:W-:-:S07]  /*00f0*/  ISETP.GT.U32.AND P0, PT, R0, 0x3, PT ;  /* 0x000000030000780c */ /* 0x000fce0003f04070 */
[----:B------:R-:W1:Y:S01]  /*0100*/  @!P6 LDC.64 R8, c[0x0][0x380] ;  /* 0x0000e000ff08eb82 */ /* 0x000e620000000a00 */
[----:B------:R-:W-:-:S07]  /*0110*/  @!P6 LEA R3, R5, R14, 0x2 ;  /* 0x0000000e0503e211 */ /* 0x000fce00078e10ff */
[----:B------:R-:W2:Y:S08]  /*0120*/  @!P0 LDC.64 R12, c[0x0][0x380] ;  /* 0x0000e000ff0c8b82 */ /* 0x000eb00000000a00 */
[----:B------:R-:W3:Y:S08]  /*0130*/  @!P6 LDC.64 R10, c[0x0][0x388] ;  /* 0x0000e200ff0aeb82 */ /* 0x000ef00000000a00 */
[----:B------:R-:W4:Y:S01]  /*0140*/  @!P0 LDC.64 R6, c[0x0][0x388] ;  /* 0x0000e200ff068b82 */ /* 0x000f220000000a00 */
[----:B-1----:R-:W-:-:S04]  /*0150*/  @!P6 IMAD.WIDE.U32 R8, R3, 0x4, R8 ;  /* 0x000000040308e825 */ /* 0x002fc800078e0008 */
[----:B------:R-:W-:Y:S01]  /*0160*/  @!P0 IMAD R3, R5, 0x4, R2 ;  /* 0x0000000405038824 */ /* 0x000fe200078e0202 */
[----:B0-----:R-:W5:Y:S03]  /*0170*/  @!P6 LDG.E R18, desc[UR4][R8.64] ;  /* 0x000000040812e981 */ /* 0x001f66000c1e1900 */
[----:B--2---:R-:W-:-:S05]  /*0180*/  @!P0 IMAD.WIDE.U32 R12, R3, 0x4, R12 ;  /* 0x00000004030c8825 */ /* 0x004fca00078e000c */
[----:B------:R0:W2:Y:S04]  /*0190*/  @!P0 LDG.E R19, desc[UR4][R12.64] ;  /* 0x000000040c138981 */ /* 0x0000a8000c1e1900 */
[----:B---3--:R-:W5:Y:S04]  /*01a0*/  @!P6 LDG.E R23, desc[UR4][R10.64] ;  /* 0x000000040a17e981 */ /* 0x008f68000c1e1900 */
[----:B----4-:R1:W2:Y:S01]  /*01b0*/  @!P0 LDG.E R6, desc[UR4][R6.64+0x4] ;  /* 0x0000040406068981 */ /* 0x0102a2000c1e1900 */
[----:B------:R-:W-:-:S04]  /*01c0*/  IADD3 R4, PT, PT, R2, 0x1, RZ ;  /* 0x0000000102047810 */ /* 0x000fc80007ffe0ff */
[----:B------:R-:W-:-:S04]  /*01d0*/  LOP3.LUT R0, R5, R4, RZ, 0xfc, !PT ;  /* 0x0000000405007212 */ /* 0x000fc800078efcff */
[----:B------:R-:W-:Y:S02]  /*01e0*/  ISETP.GT.U32.AND P1, PT, R0, 0x3, PT ;  /* 0x000000030000780c */ /* 0x000fe40003f24070 */
[----:B------:R-:W-:-:S04]  /*01f0*/  LOP3.LUT R0, R15, R14, RZ, 0xfc, !PT ;  /* 0x0000000e0f007212 */ /* 0x000fc800078efcff */
[----:B------:R-:W-:Y:S02]  /*0200*/  ISETP.GT.U32.AND P2, PT, R0, 0x3, PT ;  /* 0x000000030000780c */ /* 0x000fe40003f44070 */
[C---:B------:R-:W-:Y:S02]  /*0210*/  LOP3.LUT R0, R15.reuse, R4, RZ, 0xfc, !PT ;  /* 0x000000040f007212 */ /* 0x040fe400078efcff */
[----:B------:R-:W-:Y:S02]  /*0220*/  LOP3.LUT R3, R15, R2, RZ, 0xfc, !PT ;  /* 0x000000020f037212 */ /* 0x000fe400078efcff */
[----:B------:R-:W-:Y:S01]  /*0230*/  ISETP.GT.U32.AND P4, PT, R0, 0x3, PT ;  /* 0x000000030000780c */ /* 0x000fe20003f84070 */
[----:B0-----:R-:W0:Y:S01]  /*0240*/  @!P1 LDC.64 R12, c[0x0][0x380] ;  /* 0x0000e000ff0c9b82 */ /* 0x001e220000000a00 */
[----:B------:R-:W-:Y:S01]  /*0250*/  ISETP.GT.U32.AND P3, PT, R3, 0x3, PT ;  /* 0x000000030300780c */ /* 0x000fe20003f64070 */
[----:B------:R-:W-:Y:S02]  /*0260*/  VIADD R3, R15, 0x1 ;  /* 0x000000010f037836 */ /* 0x000fe40000000000 */
[----:B------:R-:W-:-:S04]  /*0270*/  HFMA2 R0, -RZ, RZ, 0, 0 ;  /* 0x00000000ff007431 */ /* 0x000fc800000001ff */
[----:B------:R-:W3:Y:S01]  /*0280*/  @!P2 LDC.64 R8, c[0x0][0x388] ;  /* 0x0000e200ff08ab82 */ /* 0x000ee20000000a00 */
[----:B-1----:R-:W-:-:S07]  /*0290*/  LOP3.LUT R7, R3, R14, RZ, 0xfc, !PT ;  /* 0x0000000e03077212 */ /* 0x002fce00078efcff */
[----:B------:R-:W1:Y:S01]  /*02a0*/  @!P1 LDC.64 R10, c[0x0][0x388] ;  /* 0x0000e200ff0a9b82 */ /* 0x000e620000000a00 */
[----:B------:R-:W-:-:S07]  /*02b0*/  ISETP.GT.U32.AND P5, PT, R7, 0x3, PT ;  /* 0x000000030700780c */ /* 0x000fce0003fa4070 */
[----:B------:R-:W4:Y:S01]  /*02c0*/  @!P2 LDC.64 R16, c[0x0][0x380] ;  /* 0x0000e000ff10ab82 */ /* 0x000f220000000a00 */
[----:B------:R-:W-:-:S07]  /*02d0*/  LOP3.LUT R7, R3, R2, RZ, 0xfc, !PT ;  /* 0x0000000203077212 */ /* 0x000fce00078efcff */
[----:B------:R-:W4:Y:S01]  /*02e0*/  @!P4 LDC.64 R24, c[0x0][0x380] ;  /* 0x0000e000ff18cb82 */ /* 0x000f220000000a00 */
[----:B------:R-:W-:Y:S01]  /*02f0*/  @!P1 LEA R5, R5, R4, 0x2 ;  /* 0x0000000405059211 */ /* 0x000fe200078e10ff */
[----:B---3--:R3:W4:Y:S06]  /*0300*/  @!P2 LDG.E R22, desc[UR4][R8.64+0xc] ;  /* 0x00000c040816a981 */ /* 0x00872c000c1e1900 */
[----:B------:R-:W1:Y:S01]  /*0310*/  @!P3 LDC.64 R20, c[0x0][0x380] ;  /* 0x0000e000ff14bb82 */ /* 0x000e620000000a00 */
[----:B0-----:R-:W-:Y:S01]  /*0320*/  @!P1 IMAD.WIDE.U32 R12, R5, 0x4, R12 ;  /* 0x00000004050c9825 */ /* 0x001fe200078e000c */
[----:B------:R-:W-:-:S06]  /*0330*/  LEA R5, R15, R2, 0x2 ;  /* 0x000000020f057211 */ /* 0x000fcc00078e10ff */
[----:B------:R-:W0:Y:S01]  /*0340*/  @!P3 LDC.64 R28, c[0x0][0x388] ;  /* 0x0000e200ff1cbb82 */ /* 0x000e220000000a00 */
[----:B------:R-:W-:-:S07]  /*0350*/  @!P5 IMAD R26, R3, 0x4, R14 ;  /* 0x00000004031ad824 */ /* 0x000fce00078e020e */
[----:B---3--:R-:W3:Y:S01]  /*0360*/  @!P4 LDC.64 R8, c[0x0][0x388] ;  /* 0x0000e200ff08cb82 */ /* 0x008ee20000000a00 */
[----:B-1----:R-:W-:-:S05]  /*0370*/  @!P3 IMAD.WIDE.U32 R20, R5, 0x4, R20 ;  /* 0x000000040514b825 */ /* 0x002fca00078e0014 */
[----:B------:R-:W4:Y:S04]  /*0380*/  @!P3 LDG.E R27, desc[UR4][R20.64] ;  /* 0x00000004141bb981 */ /* 0x000f28000c1e1900 */
[----:B0-----:R-:W4:Y:S04]  /*0390*/  @!P3 LDG.E R28, desc[UR4][R28.64+0x10] ;  /* 0x000010041c1cb981 */ /* 0x001f28000c1e1900 */
[----:B---3--:R-:W3:Y:S01]  /*03a0*/  @!P4 LDG.E R8, desc[UR4][R8.64+0x14] ;  /* 0x000014040808c981 */ /* 0x008ee2000c1e1900 */
[----:B-----5:R-:W-:Y:S01]  /*03b0*/  @!P6 IMAD R0, R18, R23, RZ ;  /* 0x000000171200e224 */ /* 0x020fe200078e02ff */
[----:B------:R-:W-:-:S03]  /*03c0*/  ISETP.GT.U32.AND P6, PT, R7, 0x3, PT ;  /* 0x000000030700780c */ /* 0x000fc60003fc4070 */
[----:B--2---:R-:W-:Y:S01]  /*03d0*/  @!P0 IMAD R0, R19, R6, R0 ;  /* 0x0000000613008224 */ /* 0x004fe200078e0200 */
[-C--:B------:R-:W-:Y:S01]  /*03e0*/  LOP3.LUT R6, R3, R4.reuse, RZ, 0xfc, !PT ;  /* 0x0000000403067212 */ /* 0x080fe200078efcff */
[C---:B------:R-:W-:Y:S01]  /*03f0*/  @!P2 IMAD R7, R15.reuse, 0x4, R14 ;  /* 0x000000040f07a824 */ /* 0x040fe200078e020e */
[----:B------:R-:W0:Y:S02]  /*0400*/  @!P5 LDC.64 R18, c[0x0][0x380] ;  /* 0x0000e000ff12db82 */ /* 0x000e240000000a00 */
[----:B------:R-:W-:Y:S02]  /*0410*/  ISETP.GT.U32.AND P0, PT, R6, 0x3, PT ;  /* 0x000000030600780c */ /* 0x000fe40003f04070 */
[----:B------:R-:W-:Y:S01]  /*0420*/  @!P4 LEA R15, R15, R4, 0x2 ;  /* 0x000000040f0fc211 */ /* 0x000fe200078e10ff */
[----:B------:R1:W2:Y:S01]  /*0430*/  @!P1 LDG.E R6, desc[UR4][R10.64+0x8] ;  /* 0x000008040a069981 */ /* 0x0002a2000c1e1900 */
[----:B----4-:R-:W-:-:S03]  /*0440*/  @!P2 IMAD.WIDE.U32 R16, R7, 0x4, R16 ;  /* 0x000000040710a825 */ /* 0x010fc600078e0010 */
[----:B------:R4:W2:Y:S01]  /*0450*/  @!P1 LDG.E R7, desc[UR4][R12.64] ;  /* 0x000000040c079981 */ /* 0x0008a2000c1e1900 */
[----:B------:R-:W-:-:S03]  /*0460*/  @!P4 IMAD.WIDE.U32 R24, R15, 0x4, R24 ;  /* 0x000000040f18c825 */ /* 0x000fc600078e0018 */
[----:B------:R5:W3:Y:S01]  /*0470*/  @!P2 LDG.E R23, desc[UR4][R16.64] ;  /* 0x000000041017a981 */ /* 0x000ae2000c1e1900 */
[----:B-1----:R-:W1:Y:S01]  /*0480*/  @!P6 LDC.64 R10, c[0x0][0x380] ;  /* 0x0000e000ff0aeb82 */ /* 0x002e620000000a00 */
[C---:B------:R-:W-:Y:S02]  /*0490*/  @!P6 LEA R2, R3.reuse, R2, 0x2 ;  /* 0x000000020302e211 */ /* 0x040fe400078e10ff */
[----:B------:R-:W3:Y:S05]  /*04a0*/  @!P4 LDG.E R25, desc[UR4][R24.64] ;  /* 0x000000041819c981 */ /* 0x000eea000c1e1900 */
[----:B----4-:R-:W4:Y:S08]  /*04b0*/  @!P5 LDC.64 R12, c[0x0][0x388] ;  /* 0x0000e200ff0cdb82 */ /* 0x010f300000000a00 */
[----:B------:R-:W1:Y:S08]  /*04c0*/  @!P0 LDC.64 R14, c[0x0][0x380] ;  /* 0x0000e000ff0e8b82 */ /* 0x000e700000000a00 */
[----:B-----5:R-:W5:Y:S08]  /*04d0*/  @!P6 LDC.64 R16, c[0x0][0x388] ;  /* 0x0000e200ff10eb82 */ /* 0x020f700000000a00 */
[----:B------:R-:W5:Y:S01]  /*04e0*/  @!P0 LDC.64 R20, c[0x0][0x388] ;  /* 0x0000e200ff148b82 */ /* 0x000f620000000a00 */
[----:B0-----:R-:W-:Y:S01]  /*04f0*/  @!P5 IMAD.WIDE.U32 R18, R26, 0x4, R18 ;  /* 0x000000041a12d825 */ /* 0x001fe200078e0012 */
[----:B------:R-:W-:Y:S01]  /*0500*/  @!P0 LEA R3, R3, R4, 0x2 ;  /* 0x0000000403038211 */ /* 0x000fe200078e10ff */
[----:B----4-:R-:W4:Y:S02]  /*0510*/  @!P5 LDG.E R12, desc[UR4][R12.64+0x18] ;  /* 0x000018040c0cd981 */ /* 0x010f24000c1e1900 */
[----:B-1----:R-:W-:-:S02]  /*0520*/  @!P6 IMAD.WIDE.U32 R10, R2, 0x4, R10 ;  /* 0x00000004020ae825 */ /* 0x002fc400078e000a */
[----:B------:R-:W4:Y:S02]  /*0530*/  @!P5 LDG.E R19, desc[UR4][R18.64] ;  /* 0x000000041213d981 */ /* 0x000f24000c1e1900 */
[----:B------:R-:W-:Y:S02]  /*0540*/  @!P0 IMAD.WIDE.U32 R14, R3, 0x4, R14 ;  /* 0x00000004030e8825 */ /* 0x000fe400078e000e */
[----:B------:R-:W4:Y:S01]  /*0550*/  @!P6 LDG.E R11, desc[UR4][R10.64] ;  /* 0x000000040a0be981 */ /* 0x000f22000c1e1900 */
[----:B------:R-:W0:Y:S03]  /*0560*/  LDC.64 R2, c[0x0][0x390] ;  /* 0x0000e400ff027b82 */ /* 0x000e260000000a00 */
[----:B------:R-:W4:Y:S04]  /*0570*/  @!P0 LDG.E R15, desc[UR4][R14.64] ;  /* 0x000000040e0f8981 */ /* 0x000f28000c1e1900 */
[----:B-----5:R-:W5:Y:S04]  /*0580*/  @!P6 LDG.E R16, desc[UR4][R16.64+0x1c] ;  /* 0x00001c041010e981 */ /* 0x020f68000c1e1900 */
[----:B------:R-:W5:Y:S01]  /*0590*/  @!P0 LDG.E R20, desc[UR4][R20.64+0x20] ;  /* 0x0000200414148981 */ /* 0x000f62000c1e1900 */
[----:B0-----:R-:W-:-:S04]  /*05a0*/  IMAD.WIDE R2, R5, 0x4, R2 ;  /* 0x0000000405027825 */ /* 0x001fc800078e0202 */
[----:B--2---:R-:W-:-:S04]  /*05b0*/  @!P1 IMAD R0, R7, R6, R0 ;  /* 0x0000000607009224 */ /* 0x004fc800078e0200 */
[----:B---3--:R-:W-:-:S04]  /*05c0*/  @!P2 IMAD R0, R23, R22, R0 ;  /* 0x000000161700a224 */ /* 0x008fc800078e0200 */
[----:B------:R-:W-:-:S04]  /*05d0*/  @!P3 IMAD R0, R27, R28, R0 ;  /* 0x0000001c1b00b224 */ /* 0x000fc800078e0200 */
[----:B------:R-:W-:-:S04]  /*05e0*/  @!P4 IMAD R0, R25, R8, R0 ;  /* 0x000000081900c224 */ /* 0x000fc800078e0200 */
[----:B----4-:R-:W-:-:S04]  /*05f0*/  @!P5 IMAD R0, R19, R12, R0 ;  /* 0x0000000c1300d224 */ /* 0x010fc800078e0200 */
[----:B-----5:R-:W-:-:S04]  /*0600*/  @!P6 IMAD R0, R11, R16, R0 ;  /* 0x000000100b00e224 */ /* 0x020fc800078e0200 */
[----:B------:R-:W-:-:S05]  /*0610*/  @!P0 IMAD R0, R15, R20, R0 ;  /* 0x000000140f008224 */ /* 0x000fca00078e0200 */
[----:B------:R-:W-:Y:S01]  /*0620*/  STG.E desc[UR4][R2.64], R0 ;  /* 0x0000000002007986 */ /* 0x000fe2000c101904 */
[----:B------:R-:W-:Y:S05]  /*0630*/  EXIT ;  /* 0x000000000000794d */ /* 0x000fea0003800000 */
.L_x_0:
[----:B------:R-:W-:-:S00]  /*0640*/  BRA `(.L_x_0) ;  /* 0xfffffffc00fc7947 */ /* 0x000fc0000383ffff */
[----:B------:R-:W-:-:S00]  /*0650*/  NOP ;  /* 0x0000000000007918 */ /* 0x000fc00000000000 */
        /* <DEDUP_REMOVED lines=10> */
.L_x_1:


//--------------------- .nv.shared.reserved.0     --------------------------
	.section	.nv.shared.reserved.0,"aw",@nobits
	.weak		__nv_reservedSMEM_offset_0_alias
	.size		__nv_reservedSMEM_offset_0_alias, 0, 64
	.other		__nv_reservedSMEM_offset_0_alias,@"STO_CUDA_RESERVED_SHARED STV_DEFAULT"
__nv_reservedSMEM_offset_0_alias:
	.zero		0
	.zero		64


//--------------------- .nv.constant0._Z11convolutionPiS_S_ --------------------------
	.section	.nv.constant0._Z11convolutionPiS_S_,"a",@progbits
	.sectionflags	@""
	.align	4
.nv.constant0._Z11convolutionPiS_S_:
	.zero		920


//--------------------- SYMBOLS --------------------------

	.type		.nv.reservedSmem.offset0,@object
	.size		.nv.reservedSmem.offset0,0x4
